//
// Generated by NVIDIA NVVM Compiler
//
// Compiler Build ID: CL-36424714
// Cuda compilation tools, release 13.0, V13.0.88
// Based on NVVM 20.0.0
//

.version 9.0
.target sm_100
.address_size 64

	// .globl	_ZN6GMaths6VecAddEPfS0_S0_

.visible .entry _ZN6GMaths6VecAddEPfS0_S0_(
	.param .u64 .ptr .align 1 _ZN6GMaths6VecAddEPfS0_S0__param_0,
	.param .u64 .ptr .align 1 _ZN6GMaths6VecAddEPfS0_S0__param_1,
	.param .u64 .ptr .align 1 _ZN6GMaths6VecAddEPfS0_S0__param_2
)
{
	.reg .b32 	%r<2>;
	.reg .b32 	%f<4>;
	.reg .b64 	%rd<11>;

	ld.param.u64 	%rd1, [_ZN6GMaths6VecAddEPfS0_S0__param_0];
	ld.param.u64 	%rd2, [_ZN6GMaths6VecAddEPfS0_S0__param_1];
	ld.param.u64 	%rd3, [_ZN6GMaths6VecAddEPfS0_S0__param_2];
	cvta.to.global.u64 	%rd4, %rd3;
	cvta.to.global.u64 	%rd5, %rd2;
	cvta.to.global.u64 	%rd6, %rd1;
	mov.u32 	%r1, %tid.x;
	mul.wide.u32 	%rd7, %r1, 4;
	add.s64 	%rd8, %rd6, %rd7;
	ld.global.f32 	%f1, [%rd8];
	add.s64 	%rd9, %rd5, %rd7;
	ld.global.f32 	%f2, [%rd9];
	add.f32 	%f3, %f1, %f2;
	add.s64 	%rd10, %rd4, %rd7;
	st.global.f32 	[%rd10], %f3;
	ret;

}


// ===== COMPILED SASS (sm_100) =====

	.target	sm_100

	.elftype	@"ET_EXEC"


//--------------------- .note.nv.tkinfo           --------------------------
	.section	.note.nv.tkinfo,"",@"SHT_NOTE"
	.sectionflags	@"SHF_NOTE_NV_TKINFO"
	.tkinfo
        /*0018*/ 	.word	0x00000002
        /*0030*/ 	.string	""
        /*0030*/ 	.string	"ptxas"
        /*0030*/ 	.string	"Cuda compilation tools, release 13.0, V13.0.88"
        /*0030*/ 	.string	"Build cuda_13.0.r13.0/compiler.36424714_0"
        /*0030*/ 	.string	"-arch sm_100 -m 64 "



//--------------------- .note.nv.cuinfo           --------------------------
	.section	.note.nv.cuinfo,"",@"SHT_NOTE"
	.sectionflags	@"SHF_NOTE_NV_CUINFO"
        /*0018*/ 	.short	0x0002
        /*001a*/ 	.short	0x0064
        /*001c*/ 	.short	0x0082
	.zero		2


//--------------------- .nv.info                  --------------------------
	.section	.nv.info,"",@"SHT_CUDA_INFO"
	.align	4


	//----- nvinfo : EIATTR_REGCOUNT
	.align		4
        /*0000*/ 	.byte	0x04, 0x2f
        /*0002*/ 	.short	(.L_1 - .L_0)
	.align		4
.L_0:
        /*0004*/ 	.word	index@(_ZN6GMaths6VecAddEPfS0_S0_)
        /*0008*/ 	.word	0x0000000c


	//----- nvinfo : EIATTR_FRAME_SIZE
	.align		4
.L_1:
        /*000c*/ 	.byte	0x04, 0x11
        /*000e*/ 	.short	(.L_3 - .L_2)
	.align		4
.L_2:
        /*0010*/ 	.word	index@(_ZN6GMaths6VecAddEPfS0_S0_)
        /*0014*/ 	.word	0x00000000


	//----- nvinfo : EIATTR_MIN_STACK_SIZE
	.align		4
.L_3:
        /*0018*/ 	.byte	0x04, 0x12
        /*001a*/ 	.short	(.L_5 - .L_4)
	.align		4
.L_4:
        /*001c*/ 	.word	index@(_ZN6GMaths6VecAddEPfS0_S0_)
        /*0020*/ 	.word	0x00000000
.L_5:


//--------------------- .nv.compat                --------------------------
	.section	.nv.compat,"",@"SHT_CUDA_COMPAT_INFO"
	.align	4
        /*0000*/ 	.byte	0x02, 0x09, 0x00, 0x00, 0x02, 0x02, 0x01, 0x00, 0x02, 0x05, 0x05, 0x00, 0x03, 0x07, 0x01, 0x01
        /*0010*/ 	.byte	0x02, 0x03, 0x00, 0x00, 0x02, 0x06, 0x01, 0x00, 0x04, 0x0b, 0x08, 0x00, 0x09, 0x00, 0x00, 0x00
        /*0020*/ 	.byte	0x00, 0x00, 0x00, 0x00


//--------------------- .nv.info._ZN6GMaths6VecAddEPfS0_S0_ --------------------------
	.section	.nv.info._ZN6GMaths6VecAddEPfS0_S0_,"",@"SHT_CUDA_INFO"
	.sectionflags	@""
	.align	4


	//----- nvinfo : EIATTR_CUDA_API_VERSION
	.align		4
        /*0000*/ 	.byte	0x04, 0x37
        /*0002*/ 	.short	(.L_7 - .L_6)
.L_6:
        /*0004*/ 	.word	0x00000082


	//----- nvinfo : EIATTR_KPARAM_INFO
	.align		4
.L_7:
        /*0008*/ 	.byte	0x04, 0x17
        /*000a*/ 	.short	(.L_9 - .L_8)
.L_8:
        /*000c*/ 	.word	0x00000000
        /*0010*/ 	.short	0x0002
        /*0012*/ 	.short	0x0010
        /*0014*/ 	.byte	0x00, 0xf5, 0x21, 0x00


	//----- nvinfo : EIATTR_KPARAM_INFO
	.align		4
.L_9:
        /*0018*/ 	.byte	0x04, 0x17
        /*001a*/ 	.short	(.L_11 - .L_10)
.L_10:
        /*001c*/ 	.word	0x00000000
        /*0020*/ 	.short	0x0001
        /*0022*/ 	.short	0x0008
        /*0024*/ 	.byte	0x00, 0xf5, 0x21, 0x00


	//----- nvinfo : EIATTR_KPARAM_INFO
	.align		4
.L_11:
        /*0028*/ 	.byte	0x04, 0x17
        /*002a*/ 	.short	(.L_13 - .L_12)
.L_12:
        /*002c*/ 	.word	0x00000000
        /*0030*/ 	.short	0x0000
        /*0032*/ 	.short	0x0000
        /*0034*/ 	.byte	0x00, 0xf5, 0x21, 0x00


	//----- nvinfo : EIATTR_SPARSE_MMA_MASK
	.align		4
.L_13:
        /*0038*/ 	.byte	0x03, 0x50
        /*003a*/ 	.short	0x0000


	//----- nvinfo : EIATTR_MAXREG_COUNT
	.align		4
        /*003c*/ 	.byte	0x03, 0x1b
        /*003e*/ 	.short	0x00ff


	//----- nvinfo : EIATTR_MERCURY_ISA_VERSION
	.align		4
        /*0040*/ 	.byte	0x03, 0x5f
        /*0042*/ 	.short	0x0101


	//----- nvinfo : EIATTR_VRC_CTA_INIT_COUNT
	.align		4
        /*0044*/ 	.byte	0x02, 0x4a
	.zero		1
	.zero		1


	//----- nvinfo : EIATTR_EXIT_INSTR_OFFSETS
	.align		4
        /*0048*/ 	.byte	0x04, 0x1c
        /*004a*/ 	.short	(.L_15 - .L_14)


	//   ....[0]....
.L_14:
        /*004c*/ 	.word	0x000000d0


	//----- nvinfo : EIATTR_CBANK_PARAM_SIZE
	.align		4
.L_15:
        /*0050*/ 	.byte	0x03, 0x19
        /*0052*/ 	.short	0x0018


	//----- nvinfo : EIATTR_PARAM_CBANK
	.align		4
        /*0054*/ 	.byte	0x04, 0x0a
        /*0056*/ 	.short	(.L_17 - .L_16)
	.align		4
.L_16:
        /*0058*/ 	.word	index@(.nv.constant0._ZN6GMaths6VecAddEPfS0_S0_)
        /*005c*/ 	.short	0x0380
        /*005e*/ 	.short	0x0018


	//----- nvinfo : EIATTR_SW_WAR
	.align		4
.L_17:
        /*0060*/ 	.byte	0x04, 0x36
        /*0062*/ 	.short	(.L_19 - .L_18)
.L_18:
        /*0064*/ 	.word	0x00000008
.L_19:


//--------------------- .nv.callgraph             --------------------------
	.section	.nv.callgraph,"",@"SHT_CUDA_CALLGRAPH"
	.align	4
	.sectionentsize	8
	.align		4
        /*0000*/ 	.word	0x00000000
	.align		4
        /*0004*/ 	.word	0xffffffff
	.align		4
        /*0008*/ 	.word	0x00000000
	.align		4
        /*000c*/ 	.word	0xfffffffe
	.align		4
        /*0010*/ 	.word	0x00000000
	.align		4
        /*0014*/ 	.word	0xfffffffd
	.align		4
        /*0018*/ 	.word	0x00000000
	.align		4
        /*001c*/ 	.word	0xfffffffc


//--------------------- .text._ZN6GMaths6VecAddEPfS0_S0_ --------------------------
	.section	.text._ZN6GMaths6VecAddEPfS0_S0_,"ax",@progbits
	.align	128
        .global         _ZN6GMaths6VecAddEPfS0_S0_
        .type           _ZN6GMaths6VecAddEPfS0_S0_,@function
        .size           _ZN6GMaths6VecAddEPfS0_S0_,(.L_x_1 - _ZN6GMaths6VecAddEPfS0_S0_)
        .other          _ZN6GMaths6VecAddEPfS0_S0_,@"STO_CUDA_ENTRY STV_DEFAULT"
_ZN6GMaths6VecAddEPfS0_S0_:
.text._ZN6GMaths6VecAddEPfS0_S0_:
[----:B------:R-:W-:Y:S01]  /*0000*/  LDC R1, c[0x0][0x37c] ;  /* 0x0000df00ff017b82 */ /* 0x000fe20000000800 */
[----:B------:R-:W0:Y:S07]  /*0010*/  S2R R9, SR_TID.X ;  /* 0x0000000000097919 */ /* 0x000e2e0000002100 */
[----:B------:R-:W0:Y:S01]  /*0020*/  LDC.64 R2, c[0x0][0x380] ;  /* 0x0000e000ff027b82 */ /* 0x000e220000000a00 */
[----:B------:R-:W1:Y:S07]  /*0030*/  LDCU.64 UR4, c[0x0][0x358] ;  /* 0x00006b00ff0477ac */ /* 0x000e6e0008000a00 */
[----:B------:R-:W2:Y:S08]  /*0040*/  LDC.64 R4, c[0x0][0x388] ;  /* 0x0000e200ff047b82 */ /* 0x000eb00000000a00 */
[----:B------:R-:W3:Y:S01]  /*0050*/  LDC.64 R6, c[0x0][0x390] ;  /* 0x0000e400ff067b82 */ /* 0x000ee20000000a00 */
[----:B0-----:R-:W-:-:S04]  /*0060*/  IMAD.WIDE.U32 R2, R9, 0x4, R2 ;  /* 0x0000000409027825 */ /* 0x001fc800078e0002 */
[C---:B--2---:R-:W-:Y:S02]  /*0070*/  IMAD.WIDE.U32 R4, R9.reuse, 0x4, R4 ;  /* 0x0000000409047825 */ /* 0x044fe400078e0004 */
[----:B-1----:R-:W2:Y:S04]  /*0080*/  LDG.E R2, desc[UR4][R2.64] ;  /* 0x0000000402027981 */ /* 0x002ea8000c1e1900 */
[----:B------:R-:W2:Y:S01]  /*0090*/  LDG.E R5, desc[UR4][R4.64] ;  /* 0x0000000404057981 */ /* 0x000ea2000c1e1900 */
[----:B---3--:R-:W-:-:S04]  /*00a0*/  IMAD.WIDE.U32 R6, R9, 0x4, R6 ;  /* 0x0000000409067825 */ /* 0x008fc800078e0006 */
[----:B--2---:R-:W-:-:S05]  /*00b0*/  FADD R9, R2, R5 ;  /* 0x0000000502097221 */ /* 0x004fca0000000000 */
[----:B------:R-:W-:Y:S01]  /*00c0*/  STG.E desc[UR4][R6.64], R9 ;  /* 0x0000000906007986 */ /* 0x000fe2000c101904 */
[----:B------:R-:W-:Y:S05]  /*00d0*/  EXIT ;  /* 0x000000000000794d */ /* 0x000fea0003800000 */
.L_x_0:
[----:B------:R-:W-:-:S00]  /*00e0*/  BRA `(.L_x_0) ;  /* 0xfffffffc00fc7947 */ /* 0x000fc0000383ffff */
[----:B------:R-:W-:-:S00]  /*00f0*/  NOP ;  /* 0x0000000000007918 */ /* 0x000fc00000000000 */
        /* <DEDUP_REMOVED lines=8> */
.L_x_1:


//--------------------- .nv.shared.reserved.0     --------------------------
	.section	.nv.shared.reserved.0,"aw",@nobits
	.weak		__nv_reservedSMEM_offset_0_alias
	.size		__nv_reservedSMEM_offset_0_alias, 0, 64
	.other		__nv_reservedSMEM_offset_0_alias,@"STO_CUDA_RESERVED_SHARED STV_DEFAULT"
__nv_reservedSMEM_offset_0_alias:
	.zero		0
	.zero		64


//--------------------- .nv.constant0._ZN6GMaths6VecAddEPfS0_S0_ --------------------------
	.section	.nv.constant0._ZN6GMaths6VecAddEPfS0_S0_,"a",@progbits
	.sectionflags	@""
	.align	4
.nv.constant0._ZN6GMaths6VecAddEPfS0_S0_:
	.zero		920


//--------------------- SYMBOLS --------------------------

	.type		.nv.reservedSmem.offset0,@object
	.size		.nv.reservedSmem.offset0,0x4
